//
// Generated by NVIDIA NVVM Compiler
//
// Compiler Build ID: CL-36424714
// Cuda compilation tools, release 13.0, V13.0.88
// Based on NVVM 20.0.0
//

.version 9.0
.target sm_100
.address_size 64

	// .globl	_Z7pi_calcdPd

.visible .entry _Z7pi_calcdPd(
	.param .f64 _Z7pi_calcdPd_param_0,
	.param .u64 .ptr .align 1 _Z7pi_calcdPd_param_1
)
{
	.reg .b32 	%r<5>;
	.reg .b64 	%rd<5>;
	.reg .b64 	%fd<9>;

	ld.param.f64 	%fd1, [_Z7pi_calcdPd_param_0];
	ld.param.u64 	%rd1, [_Z7pi_calcdPd_param_1];
	cvta.to.global.u64 	%rd2, %rd1;
	mov.u32 	%r1, %tid.x;
	mov.u32 	%r2, %ctaid.x;
	mov.u32 	%r3, %ntid.x;
	mad.lo.s32 	%r4, %r2, %r3, %r1;
	cvt.rn.f64.s32 	%fd2, %r4;
	mul.f64 	%fd3, %fd1, %fd2;
	mul.f64 	%fd4, %fd3, %fd3;
	mov.f64 	%fd5, 0d3FF0000000000000;
	sub.f64 	%fd6, %fd5, %fd4;
	sqrt.rn.f64 	%fd7, %fd6;
	mul.f64 	%fd8, %fd1, %fd7;
	mul.wide.s32 	%rd3, %r4, 8;
	add.s64 	%rd4, %rd2, %rd3;
	st.global.f64 	[%rd4], %fd8;
	ret;

}


// ===== COMPILED SASS (sm_100) =====

	.target	sm_100

	.elftype	@"ET_EXEC"


//--------------------- .note.nv.tkinfo           --------------------------
	.section	.note.nv.tkinfo,"",@"SHT_NOTE"
	.sectionflags	@"SHF_NOTE_NV_TKINFO"
	.tkinfo
        /*0018*/ 	.word	0x00000002
        /*0030*/ 	.string	""
        /*0030*/ 	.string	"ptxas"
        /*0030*/ 	.string	"Cuda compilation tools, release 13.0, V13.0.88"
        /*0030*/ 	.string	"Build cuda_13.0.r13.0/compiler.36424714_0"
        /*0030*/ 	.string	"-arch sm_100 -m 64 "



//--------------------- .note.nv.cuinfo           --------------------------
	.section	.note.nv.cuinfo,"",@"SHT_NOTE"
	.sectionflags	@"SHF_NOTE_NV_CUINFO"
        /*0018*/ 	.short	0x0002
        /*001a*/ 	.short	0x0064
        /*001c*/ 	.short	0x0082
	.zero		2


//--------------------- .nv.info                  --------------------------
	.section	.nv.info,"",@"SHT_CUDA_INFO"
	.align	4


	//----- nvinfo : EIATTR_REGCOUNT
	.align		4
        /*0000*/ 	.byte	0x04, 0x2f
        /*0002*/ 	.short	(.L_1 - .L_0)
	.align		4
.L_0:
        /*0004*/ 	.word	index@(_Z7pi_calcdPd)
        /*0008*/ 	.word	0x00000012


	//----- nvinfo : EIATTR_FRAME_SIZE
	.align		4
.L_1:
        /*000c*/ 	.byte	0x04, 0x11
        /*000e*/ 	.short	(.L_3 - .L_2)
	.align		4
.L_2:
        /*0010*/ 	.word	index@($__internal_0_$__cuda_sm20_dsqrt_rn_f64_mediumpath_v1)
        /*0014*/ 	.word	0x00000000


	//----- nvinfo : EIATTR_FRAME_SIZE
	.align		4
.L_3:
        /*0018*/ 	.byte	0x04, 0x11
        /*001a*/ 	.short	(.L_5 - .L_4)
	.align		4
.L_4:
        /*001c*/ 	.word	index@(_Z7pi_calcdPd)
        /*0020*/ 	.word	0x00000000


	//----- nvinfo : EIATTR_MIN_STACK_SIZE
	.align		4
.L_5:
        /*0024*/ 	.byte	0x04, 0x12
        /*0026*/ 	.short	(.L_7 - .L_6)
	.align		4
.L_6:
        /*0028*/ 	.word	index@(_Z7pi_calcdPd)
        /*002c*/ 	.word	0x00000000
.L_7:


//--------------------- .nv.compat                --------------------------
	.section	.nv.compat,"",@"SHT_CUDA_COMPAT_INFO"
	.align	4
        /*0000*/ 	.byte	0x02, 0x09, 0x00, 0x00, 0x02, 0x02, 0x01, 0x00, 0x02, 0x05, 0x05, 0x00, 0x03, 0x07, 0x01, 0x01
        /*0010*/ 	.byte	0x02, 0x03, 0x00, 0x00, 0x02, 0x06, 0x01, 0x00, 0x04, 0x0b, 0x08, 0x00, 0x01, 0x00, 0x00, 0x00
        /*0020*/ 	.byte	0x00, 0x00, 0x00, 0x00


//--------------------- .nv.info._Z7pi_calcdPd    --------------------------
	.section	.nv.info._Z7pi_calcdPd,"",@"SHT_CUDA_INFO"
	.sectionflags	@""
	.align	4


	//----- nvinfo : EIATTR_CUDA_API_VERSION
	.align		4
        /*0000*/ 	.byte	0x04, 0x37
        /*0002*/ 	.short	(.L_9 - .L_8)
.L_8:
        /*0004*/ 	.word	0x00000082


	//----- nvinfo : EIATTR_KPARAM_INFO
	.align		4
.L_9:
        /*0008*/ 	.byte	0x04, 0x17
        /*000a*/ 	.short	(.L_11 - .L_10)
.L_10:
        /*000c*/ 	.word	0x00000000
        /*0010*/ 	.short	0x0001
        /*0012*/ 	.short	0x0008
        /*0014*/ 	.byte	0x00, 0xf5, 0x21, 0x00


	//----- nvinfo : EIATTR_KPARAM_INFO
	.align		4
.L_11:
        /*0018*/ 	.byte	0x04, 0x17
        /*001a*/ 	.short	(.L_13 - .L_12)
.L_12:
        /*001c*/ 	.word	0x00000000
        /*0020*/ 	.short	0x0000
        /*0022*/ 	.short	0x0000
        /*0024*/ 	.byte	0x00, 0xf0, 0x21, 0x00


	//----- nvinfo : EIATTR_SPARSE_MMA_MASK
	.align		4
.L_13:
        /*0028*/ 	.byte	0x03, 0x50
        /*002a*/ 	.short	0x0000


	//----- nvinfo : EIATTR_MAXREG_COUNT
	.align		4
        /*002c*/ 	.byte	0x03, 0x1b
        /*002e*/ 	.short	0x00ff


	//----- nvinfo : EIATTR_MERCURY_ISA_VERSION
	.align		4
        /*0030*/ 	.byte	0x03, 0x5f
        /*0032*/ 	.short	0x0101


	//----- nvinfo : EIATTR_VRC_CTA_INIT_COUNT
	.align		4
        /*0034*/ 	.byte	0x02, 0x4a
	.zero		1
	.zero		1


	//----- nvinfo : EIATTR_EXIT_INSTR_OFFSETS
	.align		4
        /*0038*/ 	.byte	0x04, 0x1c
        /*003a*/ 	.short	(.L_15 - .L_14)


	//   ....[0]....
.L_14:
        /*003c*/ 	.word	0x00000250


	//----- nvinfo : EIATTR_CRS_STACK_SIZE
	.align		4
.L_15:
        /*0040*/ 	.byte	0x04, 0x1e
        /*0042*/ 	.short	(.L_17 - .L_16)
.L_16:
        /*0044*/ 	.word	0x00000000


	//----- nvinfo : EIATTR_CBANK_PARAM_SIZE
	.align		4
.L_17:
        /*0048*/ 	.byte	0x03, 0x19
        /*004a*/ 	.short	0x0010


	//----- nvinfo : EIATTR_PARAM_CBANK
	.align		4
        /*004c*/ 	.byte	0x04, 0x0a
        /*004e*/ 	.short	(.L_19 - .L_18)
	.align		4
.L_18:
        /*0050*/ 	.word	index@(.nv.constant0._Z7pi_calcdPd)
        /*0054*/ 	.short	0x0380
        /*0056*/ 	.short	0x0010


	//----- nvinfo : EIATTR_SW_WAR
	.align		4
.L_19:
        /*0058*/ 	.byte	0x04, 0x36
        /*005a*/ 	.short	(.L_21 - .L_20)
.L_20:
        /*005c*/ 	.word	0x00000008
.L_21:


//--------------------- .nv.callgraph             --------------------------
	.section	.nv.callgraph,"",@"SHT_CUDA_CALLGRAPH"
	.align	4
	.sectionentsize	8
	.align		4
        /*0000*/ 	.word	0x00000000
	.align		4
        /*0004*/ 	.word	0xffffffff
	.align		4
        /*0008*/ 	.word	0x00000000
	.align		4
        /*000c*/ 	.word	0xfffffffe
	.align		4
        /*0010*/ 	.word	0x00000000
	.align		4
        /*0014*/ 	.word	0xfffffffd
	.align		4
        /*0018*/ 	.word	0x00000000
	.align		4
        /*001c*/ 	.word	0xfffffffc


//--------------------- .text._Z7pi_calcdPd       --------------------------
	.section	.text._Z7pi_calcdPd,"ax",@progbits
	.align	128
        .global         _Z7pi_calcdPd
        .type           _Z7pi_calcdPd,@function
        .size           _Z7pi_calcdPd,(.L_x_7 - _Z7pi_calcdPd)
        .other          _Z7pi_calcdPd,@"STO_CUDA_ENTRY STV_DEFAULT"
_Z7pi_calcdPd:
.text._Z7pi_calcdPd:
[----:B------:R-:W-:Y:S01]  /*0000*/  LDC R1, c[0x0][0x37c] ;  /* 0x0000df00ff017b82 */ /* 0x000fe20000000800 */
[----:B------:R-:W0:Y:S07]  /*0010*/  S2R R0, SR_TID.X ;  /* 0x0000000000007919 */ /* 0x000e2e0000002100 */
[----:B------:R-:W0:Y:S01]  /*0020*/  S2UR UR4, SR_CTAID.X ;  /* 0x00000000000479c3 */ /* 0x000e220000002500 */
[----:B------:R-:W-:Y:S01]  /*0030*/  IMAD.MOV.U32 R8, RZ, RZ, 0x0 ;  /* 0x00000000ff087424 */ /* 0x000fe200078e00ff */
[----:B------:R-:W-:Y:S01]  /*0040*/  MOV R9, 0x3fd80000 ;  /* 0x3fd8000000097802 */ /* 0x000fe20000000f00 */
[----:B------:R-:W-:Y:S05]  /*0050*/  BSSY.RECONVERGENT B0, `(.L_x_0) ;  /* 0x000001a000007945 */ /* 0x000fea0003800200 */
[----:B------:R-:W0:Y:S02]  /*0060*/  LDC R3, c[0x0][0x360] ;  /* 0x0000d800ff037b82 */ /* 0x000e240000000800 */
[----:B0-----:R-:W-:Y:S01]  /*0070*/  IMAD R0, R3, UR4, R0 ;  /* 0x0000000403007c24 */ /* 0x001fe2000f8e0200 */
[----:B------:R-:W0:Y:S03]  /*0080*/  LDCU.64 UR4, c[0x0][0x380] ;  /* 0x00007000ff0477ac */ /* 0x000e260008000a00 */
[----:B------:R-:W0:Y:S02]  /*0090*/  I2F.F64 R2, R0 ;  /* 0x0000000000027312 */ /* 0x000e240000201c00 */
[----:B0-----:R-:W-:Y:S01]  /*00a0*/  DMUL R2, R2, UR4 ;  /* 0x0000000402027c28 */ /* 0x001fe20008000000 */
[----:B------:R-:W0:Y:S07]  /*00b0*/  LDCU.64 UR4, c[0x0][0x358] ;  /* 0x00006b00ff0477ac */ /* 0x000e2e0008000a00 */
[----:B------:R-:W-:-:S06]  /*00c0*/  DFMA R4, -R2, R2, 1 ;  /* 0x3ff000000204742b */ /* 0x000fcc0000000102 */
[----:B------:R-:W1:Y:S04]  /*00d0*/  MUFU.RSQ64H R7, R5 ;  /* 0x0000000500077308 */ /* 0x000e680000001c00 */
[----:B------:R-:W-:-:S05]  /*00e0*/  VIADD R6, R5, 0xfcb00000 ;  /* 0xfcb0000005067836 */ /* 0x000fca0000000000 */
[----:B------:R-:W-:Y:S01]  /*00f0*/  ISETP.GE.U32.AND P0, PT, R6, 0x7ca00000, PT ;  /* 0x7ca000000600780c */ /* 0x000fe20003f06070 */
[----:B-1----:R-:W-:-:S08]  /*0100*/  DMUL R2, R6, R6 ;  /* 0x0000000606027228 */ /* 0x002fd00000000000 */
[----:B------:R-:W-:-:S08]  /*0110*/  DFMA R2, R4, -R2, 1 ;  /* 0x3ff000000402742b */ /* 0x000fd00000000802 */
[----:B------:R-:W-:Y:S02]  /*0120*/  DFMA R8, R2, R8, 0.5 ;  /* 0x3fe000000208742b */ /* 0x000fe40000000008 */
[----:B------:R-:W-:-:S08]  /*0130*/  DMUL R2, R6, R2 ;  /* 0x0000000206027228 */ /* 0x000fd00000000000 */
[----:B------:R-:W-:-:S08]  /*0140*/  DFMA R8, R8, R2, R6 ;  /* 0x000000020808722b */ /* 0x000fd00000000006 */
[----:B------:R-:W-:Y:S02]  /*0150*/  DMUL R10, R4, R8 ;  /* 0x00000008040a7228 */ /* 0x000fe40000000000 */
[----:B------:R-:W-:Y:S02]  /*0160*/  VIADD R15, R9, 0xfff00000 ;  /* 0xfff00000090f7836 */ /* 0x000fe40000000000 */
[----:B------:R-:W-:-:S04]  /*0170*/  IMAD.MOV.U32 R14, RZ, RZ, R8 ;  /* 0x000000ffff0e7224 */ /* 0x000fc800078e0008 */
[----:B------:R-:W-:-:S08]  /*0180*/  DFMA R12, R10, -R10, R4 ;  /* 0x8000000a0a0c722b */ /* 0x000fd00000000004 */
[----:B------:R-:W-:Y:S01]  /*0190*/  DFMA R2, R12, R14, R10 ;  /* 0x0000000e0c02722b */ /* 0x000fe2000000000a */
[----:B0-----:R-:W-:Y:S10]  /*01a0*/  @!P0 BRA `(.L_x_1) ;  /* 0x0000000000108947 */ /* 0x001ff40003800000 */
[----:B------:R-:W-:-:S07]  /*01b0*/  MOV R2, 0x1d0 ;  /* 0x000001d000027802 */ /* 0x000fce0000000f00 */
[----:B------:R-:W-:Y:S05]  /*01c0*/  CALL.REL.NOINC `($__internal_0_$__cuda_sm20_dsqrt_rn_f64_mediumpath_v1) ;  /* 0x0000000000247944 */ /* 0x000fea0003c00000 */
[----:B------:R-:W-:Y:S01]  /*01d0*/  MOV R2, R6 ;  /* 0x0000000600027202 */ /* 0x000fe20000000f00 */
[----:B------:R-:W-:-:S07]  /*01e0*/  IMAD.MOV.U32 R3, RZ, RZ, R7 ;  /* 0x000000ffff037224 */ /* 0x000fce00078e0007 */
.L_x_1:
[----:B------:R-:W-:Y:S05]  /*01f0*/  BSYNC.RECONVERGENT B0 ;  /* 0x0000000000007941 */ /* 0x000fea0003800200 */
.L_x_0:
[----:B------:R-:W0:Y:S08]  /*0200*/  LDC.64 R6, c[0x0][0x380] ;  /* 0x0000e000ff067b82 */ /* 0x000e300000000a00 */
[----:B------:R-:W1:Y:S01]  /*0210*/  LDC.64 R4, c[0x0][0x388] ;  /* 0x0000e200ff047b82 */ /* 0x000e620000000a00 */
[----:B0-----:R-:W-:Y:S01]  /*0220*/  DMUL R2, R2, R6 ;  /* 0x0000000602027228 */ /* 0x001fe20000000000 */
[----:B-1----:R-:W-:-:S06]  /*0230*/  IMAD.WIDE R4, R0, 0x8, R4 ;  /* 0x0000000800047825 */ /* 0x002fcc00078e0204 */
[----:B------:R-:W-:Y:S01]  /*0240*/  STG.E.64 desc[UR4][R4.64], R2 ;  /* 0x0000000204007986 */ /* 0x000fe2000c101b04 */
[----:B------:R-:W-:Y:S05]  /*0250*/  EXIT ;  /* 0x000000000000794d */ /* 0x000fea0003800000 */
        .weak           $__internal_0_$__cuda_sm20_dsqrt_rn_f64_mediumpath_v1
        .type           $__internal_0_$__cuda_sm20_dsqrt_rn_f64_mediumpath_v1,@function
        .size           $__internal_0_$__cuda_sm20_dsqrt_rn_f64_mediumpath_v1,(.L_x_7 - $__internal_0_$__cuda_sm20_dsqrt_rn_f64_mediumpath_v1)
$__internal_0_$__cuda_sm20_dsqrt_rn_f64_mediumpath_v1:
[----:B------:R-:W-:Y:S01]  /*0260*/  ISETP.GE.U32.AND P0, PT, R6, -0x3400000, PT ;  /* 0xfcc000000600780c */ /* 0x000fe20003f06070 */
[----:B------:R-:W-:Y:S01]  /*0270*/  BSSY.RECONVERGENT B1, `(.L_x_2) ;  /* 0x0000024000017945 */ /* 0x000fe20003800200 */
[----:B------:R-:W-:-:S11]  /*0280*/  IMAD.MOV.U32 R9, RZ, RZ, R15 ;  /* 0x000000ffff097224 */ /* 0x000fd600078e000f */
[----:B------:R-:W-:Y:S05]  /*0290*/  @!P0 BRA `(.L_x_3) ;  /* 0x0000000000208947 */ /* 0x000fea0003800000 */
[----:B------:R-:W-:-:S10]  /*02a0*/  DFMA.RM R8, R12, R8, R10 ;  /* 0x000000080c08722b */ /* 0x000fd4000000400a */
[----:B------:R-:W-:-:S04]  /*02b0*/  IADD3 R6, P0, PT, R8, 0x1, RZ ;  /* 0x0000000108067810 */ /* 0x000fc80007f1e0ff */
[----:B------:R-:W-:-:S06]  /*02c0*/  IADD3.X R7, PT, PT, RZ, R9, RZ, P0, !PT ;  /* 0x00000009ff077210 */ /* 0x000fcc00007fe4ff */
[----:B------:R-:W-:-:S08]  /*02d0*/  DFMA.RP R4, -R8, R6, R4 ;  /* 0x000000060804722b */ /* 0x000fd00000008104 */
[----:B------:R-:W-:-:S06]  /*02e0*/  DSETP.GT.AND P0, PT, R4, RZ, PT ;  /* 0x000000ff0400722a */ /* 0x000fcc0003f04000 */
[----:B------:R-:W-:Y:S02]  /*02f0*/  FSEL R6, R6, R8, P0 ;  /* 0x0000000806067208 */ /* 0x000fe40000000000 */
[----:B------:R-:W-:Y:S01]  /*0300*/  FSEL R7, R7, R9, P0 ;  /* 0x0000000907077208 */ /* 0x000fe20000000000 */
[----:B------:R-:W-:Y:S06]  /*0310*/  BRA `(.L_x_4) ;  /* 0x0000000000647947 */ /* 0x000fec0003800000 */
.L_x_3:
[----:B------:R-:W-:-:S14]  /*0320*/  DSETP.NE.AND P0, PT, R4, RZ, PT ;  /* 0x000000ff0400722a */ /* 0x000fdc0003f05000 */
[----:B------:R-:W-:Y:S05]  /*0330*/  @!P0 BRA `(.L_x_5) ;  /* 0x0000000000588947 */ /* 0x000fea0003800000 */
[----:B------:R-:W-:-:S13]  /*0340*/  ISETP.GE.AND P0, PT, R5, RZ, PT ;  /* 0x000000ff0500720c */ /* 0x000fda0003f06270 */
[----:B------:R-:W-:Y:S01]  /*0350*/  @!P0 IMAD.MOV.U32 R6, RZ, RZ, 0x0 ;  /* 0x00000000ff068424 */ /* 0x000fe200078e00ff */
[----:B------:R-:W-:Y:S01]  /*0360*/  @!P0 MOV R7, 0xfff80000 ;  /* 0xfff8000000078802 */ /* 0x000fe20000000f00 */
[----:B------:R-:W-:Y:S06]  /*0370*/  @!P0 BRA `(.L_x_4) ;  /* 0x00000000004c8947 */ /* 0x000fec0003800000 */
[----:B------:R-:W-:-:S13]  /*0380*/  ISETP.GT.AND P0, PT, R5, 0x7fefffff, PT ;  /* 0x7fefffff0500780c */ /* 0x000fda0003f04270 */
[----:B------:R-:W-:Y:S05]  /*0390*/  @P0 BRA `(.L_x_5) ;  /* 0x0000000000400947 */ /* 0x000fea0003800000 */
[----:B------:R-:W-:Y:S01]  /*03a0*/  DMUL R4, R4, 8.11296384146066816958e+31 ;  /* 0x4690000004047828 */ /* 0x000fe20000000000 */
[----:B------:R-:W-:Y:S01]  /*03b0*/  IMAD.MOV.U32 R6, RZ, RZ, RZ ;  /* 0x000000ffff067224 */ /* 0x000fe200078e00ff */
[----:B------:R-:W-:Y:S01]  /*03c0*/  MOV R10, 0x0 ;  /* 0x00000000000a7802 */ /* 0x000fe20000000f00 */
[----:B------:R-:W-:-:S03]  /*03d0*/  IMAD.MOV.U32 R11, RZ, RZ, 0x3fd80000 ;  /* 0x3fd80000ff0b7424 */ /* 0x000fc600078e00ff */
[----:B------:R-:W0:Y:S02]  /*03e0*/  MUFU.RSQ64H R7, R5 ;  /* 0x0000000500077308 */ /* 0x000e240000001c00 */
[----:B0-----:R-:W-:-:S08]  /*03f0*/  DMUL R8, R6, R6 ;  /* 0x0000000606087228 */ /* 0x001fd00000000000 */
[----:B------:R-:W-:-:S08]  /*0400*/  DFMA R8, R4, -R8, 1 ;  /* 0x3ff000000408742b */ /* 0x000fd00000000808 */
[----:B------:R-:W-:Y:S02]  /*0410*/  DFMA R10, R8, R10, 0.5 ;  /* 0x3fe00000080a742b */ /* 0x000fe4000000000a */
[----:B------:R-:W-:-:S08]  /*0420*/  DMUL R8, R6, R8 ;  /* 0x0000000806087228 */ /* 0x000fd00000000000 */
[----:B------:R-:W-:-:S08]  /*0430*/  DFMA R8, R10, R8, R6 ;  /* 0x000000080a08722b */ /* 0x000fd00000000006 */
[----:B------:R-:W-:Y:S02]  /*0440*/  DMUL R6, R4, R8 ;  /* 0x0000000804067228 */ /* 0x000fe40000000000 */
[----:B------:R-:W-:-:S06]  /*0450*/  IADD3 R9, PT, PT, R9, -0x100000, RZ ;  /* 0xfff0000009097810 */ /* 0x000fcc0007ffe0ff */
[----:B------:R-:W-:-:S08]  /*0460*/  DFMA R10, R6, -R6, R4 ;  /* 0x80000006060a722b */ /* 0x000fd00000000004 */
[----:B------:R-:W-:-:S10]  /*0470*/  DFMA R6, R8, R10, R6 ;  /* 0x0000000a0806722b */ /* 0x000fd40000000006 */
[----:B------:R-:W-:Y:S01]  /*0480*/  VIADD R7, R7, 0xfcb00000 ;  /* 0xfcb0000007077836 */ /* 0x000fe20000000000 */
[----:B------:R-:W-:Y:S06]  /*0490*/  BRA `(.L_x_4) ;  /* 0x0000000000047947 */ /* 0x000fec0003800000 */
.L_x_5:
[----:B------:R-:W-:-:S11]  /*04a0*/  DADD R6, R4, R4 ;  /* 0x0000000004067229 */ /* 0x000fd60000000004 */
.L_x_4:
[----:B------:R-:W-:Y:S05]  /*04b0*/  BSYNC.RECONVERGENT B1 ;  /* 0x0000000000017941 */ /* 0x000fea0003800200 */
.L_x_2:
[----:B------:R-:W-:-:S04]  /*04c0*/  MOV R3, 0x0 ;  /* 0x0000000000037802 */ /* 0x000fc80000000f00 */
[----:B------:R-:W-:Y:S05]  /*04d0*/  RET.REL.NODEC R2 `(_Z7pi_calcdPd) ;  /* 0xfffffff802c87950 */ /* 0x000fea0003c3ffff */
.L_x_6:
[----:B------:R-:W-:-:S00]  /*04e0*/  BRA `(.L_x_6) ;  /* 0xfffffffc00fc7947 */ /* 0x000fc0000383ffff */
[----:B------:R-:W-:-:S00]  /*04f0*/  NOP ;  /* 0x0000000000007918 */ /* 0x000fc00000000000 */
        /* <DEDUP_REMOVED lines=8> */
.L_x_7:


//--------------------- .nv.shared.reserved.0     --------------------------
	.section	.nv.shared.reserved.0,"aw",@nobits
	.weak		__nv_reservedSMEM_offset_0_alias
	.size		__nv_reservedSMEM_offset_0_alias, 0, 64
	.other		__nv_reservedSMEM_offset_0_alias,@"STO_CUDA_RESERVED_SHARED STV_DEFAULT"
__nv_reservedSMEM_offset_0_alias:
	.zero		0
	.zero		64


//--------------------- .nv.constant0._Z7pi_calcdPd --------------------------
	.section	.nv.constant0._Z7pi_calcdPd,"a",@progbits
	.sectionflags	@""
	.align	4
.nv.constant0._Z7pi_calcdPd:
	.zero		912


//--------------------- SYMBOLS --------------------------

	.type		.nv.reservedSmem.offset0,@object
	.size		.nv.reservedSmem.offset0,0x4
